//
// Generated by NVIDIA NVVM Compiler
//
// Compiler Build ID: CL-36424714
// Cuda compilation tools, release 13.0, V13.0.88
// Based on NVVM 20.0.0
//

.version 9.0
.target sm_100
.address_size 64

	// .globl	_Z15transformMatrixPiS_i

.visible .entry _Z15transformMatrixPiS_i(
	.param .u64 .ptr .align 1 _Z15transformMatrixPiS_i_param_0,
	.param .u64 .ptr .align 1 _Z15transformMatrixPiS_i_param_1,
	.param .u32 _Z15transformMatrixPiS_i_param_2
)
{
	.reg .pred 	%p<11>;
	.reg .b32 	%r<67>;
	.reg .b64 	%rd<13>;

	ld.param.u64 	%rd2, [_Z15transformMatrixPiS_i_param_0];
	ld.param.u64 	%rd3, [_Z15transformMatrixPiS_i_param_1];
	ld.param.u32 	%r32, [_Z15transformMatrixPiS_i_param_2];
	cvta.to.global.u64 	%rd1, %rd3;
	mov.u32 	%r1, %ctaid.x;
	mov.u32 	%r2, %tid.x;
	max.s32 	%r33, %r1, %r2;
	setp.ge.s32 	%p1, %r33, %r32;
	@%p1 bra 	$L__BB0_17;
	cvta.to.global.u64 	%rd4, %rd2;
	mul.lo.s32 	%r3, %r32, %r1;
	add.s32 	%r4, %r3, %r2;
	mul.wide.u32 	%rd5, %r4, 4;
	add.s64 	%rd6, %rd4, %rd5;
	ld.global.u32 	%r65, [%rd6];
	setp.ne.s32 	%p2, %r1, %r2;
	@%p2 bra 	$L__BB0_3;
	add.s32 	%r52, %r3, %r1;
	mul.wide.u32 	%rd11, %r52, 4;
	add.s64 	%rd12, %rd1, %rd11;
	mov.b32 	%r53, 0;
	st.global.u32 	[%rd12], %r53;
	bra.uni 	$L__BB0_17;
$L__BB0_3:
	setp.lt.u32 	%p3, %r1, %r2;
	@%p3 bra 	$L__BB0_8;
	setp.lt.s32 	%p4, %r65, 1;
	mov.b32 	%r66, 0;
	@%p4 bra 	$L__BB0_7;
	mov.b32 	%r66, 0;
$L__BB0_6:
	mul.hi.u32 	%r36, %r65, -858993459;
	shr.u32 	%r30, %r36, 3;
	mul.lo.s32 	%r37, %r30, 10;
	sub.s32 	%r38, %r65, %r37;
	add.s32 	%r66, %r66, %r38;
	setp.gt.u32 	%p5, %r65, 9;
	mov.u32 	%r65, %r30;
	@%p5 bra 	$L__BB0_6;
$L__BB0_7:
	add.s64 	%rd8, %rd1, %rd5;
	st.global.u32 	[%rd8], %r66;
	bra.uni 	$L__BB0_17;
$L__BB0_8:
	setp.lt.s32 	%p6, %r65, 2;
	mov.b32 	%r63, 1;
	@%p6 bra 	$L__BB0_16;
	add.s32 	%r6, %r65, -1;
	add.s32 	%r43, %r65, -2;
	and.b32  	%r7, %r6, 3;
	setp.lt.u32 	%p7, %r43, 3;
	mov.b32 	%r63, 1;
	mov.b32 	%r61, 2;
	@%p7 bra 	$L__BB0_13;
	and.b32  	%r46, %r6, -4;
	neg.s32 	%r54, %r46;
	mov.b32 	%r63, 1;
	mov.b32 	%r55, 5;
$L__BB0_11:
	add.s32 	%r47, %r55, -3;
	mul.lo.s32 	%r48, %r47, %r63;
	mad.lo.s32 	%r49, %r48, %r47, %r48;
	add.s32 	%r50, %r55, -1;
	mul.lo.s32 	%r51, %r50, %r49;
	mul.lo.s32 	%r63, %r55, %r51;
	add.s32 	%r55, %r55, 4;
	add.s32 	%r54, %r54, 4;
	setp.ne.s32 	%p8, %r54, 0;
	@%p8 bra 	$L__BB0_11;
	add.s32 	%r61, %r55, -3;
$L__BB0_13:
	setp.eq.s32 	%p9, %r7, 0;
	@%p9 bra 	$L__BB0_16;
	neg.s32 	%r60, %r7;
$L__BB0_15:
	.pragma "nounroll";
	mul.lo.s32 	%r63, %r61, %r63;
	add.s32 	%r61, %r61, 1;
	add.s32 	%r60, %r60, 1;
	setp.ne.s32 	%p10, %r60, 0;
	@%p10 bra 	$L__BB0_15;
$L__BB0_16:
	add.s64 	%rd10, %rd1, %rd5;
	st.global.u32 	[%rd10], %r63;
$L__BB0_17:
	ret;

}


// ===== COMPILED SASS (sm_100) =====

	.target	sm_100

	.elftype	@"ET_EXEC"


//--------------------- .note.nv.tkinfo           --------------------------
	.section	.note.nv.tkinfo,"",@"SHT_NOTE"
	.sectionflags	@"SHF_NOTE_NV_TKINFO"
	.tkinfo
        /*0018*/ 	.word	0x00000002
        /*0030*/ 	.string	""
        /*0030*/ 	.string	"ptxas"
        /*0030*/ 	.string	"Cuda compilation tools, release 13.0, V13.0.88"
        /*0030*/ 	.string	"Build cuda_13.0.r13.0/compiler.36424714_0"
        /*0030*/ 	.string	"-arch sm_100 -m 64 "



//--------------------- .note.nv.cuinfo           --------------------------
	.section	.note.nv.cuinfo,"",@"SHT_NOTE"
	.sectionflags	@"SHF_NOTE_NV_CUINFO"
        /*0018*/ 	.short	0x0002
        /*001a*/ 	.short	0x0064
        /*001c*/ 	.short	0x0082
	.zero		2


//--------------------- .nv.info                  --------------------------
	.section	.nv.info,"",@"SHT_CUDA_INFO"
	.align	4


	//----- nvinfo : EIATTR_REGCOUNT
	.align		4
        /*0000*/ 	.byte	0x04, 0x2f
        /*0002*/ 	.short	(.L_1 - .L_0)
	.align		4
.L_0:
        /*0004*/ 	.word	index@(_Z15transformMatrixPiS_i)
        /*0008*/ 	.word	0x0000000c


	//----- nvinfo : EIATTR_FRAME_SIZE
	.align		4
.L_1:
        /*000c*/ 	.byte	0x04, 0x11
        /*000e*/ 	.short	(.L_3 - .L_2)
	.align		4
.L_2:
        /*0010*/ 	.word	index@(_Z15transformMatrixPiS_i)
        /*0014*/ 	.word	0x00000000


	//----- nvinfo : EIATTR_MIN_STACK_SIZE
	.align		4
.L_3:
        /*0018*/ 	.byte	0x04, 0x12
        /*001a*/ 	.short	(.L_5 - .L_4)
	.align		4
.L_4:
        /*001c*/ 	.word	index@(_Z15transformMatrixPiS_i)
        /*0020*/ 	.word	0x00000000
.L_5:


//--------------------- .nv.compat                --------------------------
	.section	.nv.compat,"",@"SHT_CUDA_COMPAT_INFO"
	.align	4
        /*0000*/ 	.byte	0x02, 0x09, 0x00, 0x00, 0x02, 0x02, 0x01, 0x00, 0x02, 0x05, 0x05, 0x00, 0x03, 0x07, 0x01, 0x01
        /*0010*/ 	.byte	0x02, 0x03, 0x00, 0x00, 0x02, 0x06, 0x01, 0x00, 0x04, 0x0b, 0x08, 0x00, 0x09, 0x00, 0x00, 0x00
        /*0020*/ 	.byte	0x00, 0x00, 0x00, 0x00


//--------------------- .nv.info._Z15transformMatrixPiS_i --------------------------
	.section	.nv.info._Z15transformMatrixPiS_i,"",@"SHT_CUDA_INFO"
	.sectionflags	@""
	.align	4


	//----- nvinfo : EIATTR_CUDA_API_VERSION
	.align		4
        /*0000*/ 	.byte	0x04, 0x37
        /*0002*/ 	.short	(.L_7 - .L_6)
.L_6:
        /*0004*/ 	.word	0x00000082


	//----- nvinfo : EIATTR_KPARAM_INFO
	.align		4
.L_7:
        /*0008*/ 	.byte	0x04, 0x17
        /*000a*/ 	.short	(.L_9 - .L_8)
.L_8:
        /*000c*/ 	.word	0x00000000
        /*0010*/ 	.short	0x0002
        /*0012*/ 	.short	0x0010
        /*0014*/ 	.byte	0x00, 0xf0, 0x11, 0x00


	//----- nvinfo : EIATTR_KPARAM_INFO
	.align		4
.L_9:
        /*0018*/ 	.byte	0x04, 0x17
        /*001a*/ 	.short	(.L_11 - .L_10)
.L_10:
        /*001c*/ 	.word	0x00000000
        /*0020*/ 	.short	0x0001
        /*0022*/ 	.short	0x0008
        /*0024*/ 	.byte	0x00, 0xf5, 0x21, 0x00


	//----- nvinfo : EIATTR_KPARAM_INFO
	.align		4
.L_11:
        /*0028*/ 	.byte	0x04, 0x17
        /*002a*/ 	.short	(.L_13 - .L_12)
.L_12:
        /*002c*/ 	.word	0x00000000
        /*0030*/ 	.short	0x0000
        /*0032*/ 	.short	0x0000
        /*0034*/ 	.byte	0x00, 0xf5, 0x21, 0x00


	//----- nvinfo : EIATTR_SPARSE_MMA_MASK
	.align		4
.L_13:
        /*0038*/ 	.byte	0x03, 0x50
        /*003a*/ 	.short	0x0000


	//----- nvinfo : EIATTR_MAXREG_COUNT
	.align		4
        /*003c*/ 	.byte	0x03, 0x1b
        /*003e*/ 	.short	0x00ff


	//----- nvinfo : EIATTR_MERCURY_ISA_VERSION
	.align		4
        /*0040*/ 	.byte	0x03, 0x5f
        /*0042*/ 	.short	0x0101


	//----- nvinfo : EIATTR_VRC_CTA_INIT_COUNT
	.align		4
        /*0044*/ 	.byte	0x02, 0x4a
	.zero		1
	.zero		1


	//----- nvinfo : EIATTR_EXIT_INSTR_OFFSETS
	.align		4
        /*0048*/ 	.byte	0x04, 0x1c
        /*004a*/ 	.short	(.L_15 - .L_14)


	//   ....[0]....
.L_14:
        /*004c*/ 	.word	0x00000060


	//   ....[1]....
        /*0050*/ 	.word	0x00000110


	//   ....[2]....
        /*0054*/ 	.word	0x00000250


	//   ....[3]....
        /*0058*/ 	.word	0x000008f0


	//----- nvinfo : EIATTR_CRS_STACK_SIZE
	.align		4
.L_15:
        /*005c*/ 	.byte	0x04, 0x1e
        /*005e*/ 	.short	(.L_17 - .L_16)
.L_16:
        /*0060*/ 	.word	0x00000000


	//----- nvinfo : EIATTR_CBANK_PARAM_SIZE
	.align		4
.L_17:
        /*0064*/ 	.byte	0x03, 0x19
        /*0066*/ 	.short	0x0014


	//----- nvinfo : EIATTR_PARAM_CBANK
	.align		4
        /*0068*/ 	.byte	0x04, 0x0a
        /*006a*/ 	.short	(.L_19 - .L_18)
	.align		4
.L_18:
        /*006c*/ 	.word	index@(.nv.constant0._Z15transformMatrixPiS_i)
        /*0070*/ 	.short	0x0380
        /*0072*/ 	.short	0x0014


	//----- nvinfo : EIATTR_SW_WAR
	.align		4
.L_19:
        /*0074*/ 	.byte	0x04, 0x36
        /*0076*/ 	.short	(.L_21 - .L_20)
.L_20:
        /*0078*/ 	.word	0x00000008
.L_21:


//--------------------- .nv.callgraph             --------------------------
	.section	.nv.callgraph,"",@"SHT_CUDA_CALLGRAPH"
	.align	4
	.sectionentsize	8
	.align		4
        /*0000*/ 	.word	0x00000000
	.align		4
        /*0004*/ 	.word	0xffffffff
	.align		4
        /*0008*/ 	.word	0x00000000
	.align		4
        /*000c*/ 	.word	0xfffffffe
	.align		4
        /*0010*/ 	.word	0x00000000
	.align		4
        /*0014*/ 	.word	0xfffffffd
	.align		4
        /*0018*/ 	.word	0x00000000
	.align		4
        /*001c*/ 	.word	0xfffffffc


//--------------------- .text._Z15transformMatrixPiS_i --------------------------
	.section	.text._Z15transformMatrixPiS_i,"ax",@progbits
	.align	128
        .global         _Z15transformMatrixPiS_i
        .type           _Z15transformMatrixPiS_i,@function
        .size           _Z15transformMatrixPiS_i,(.L_x_18 - _Z15transformMatrixPiS_i)
        .other          _Z15transformMatrixPiS_i,@"STO_CUDA_ENTRY STV_DEFAULT"
_Z15transformMatrixPiS_i:
.text._Z15transformMatrixPiS_i:
[----:B------:R-:W-:Y:S01]  /*0000*/  LDC R1, c[0x0][0x37c] ;  /* 0x0000df00ff017b82 */ /* 0x000fe20000000800 */
[----:B------:R-:W0:Y:S01]  /*0010*/  S2R R6, SR_CTAID.X ;  /* 0x0000000000067919 */ /* 0x000e220000002500 */
[----:B------:R-:W1:Y:S01]  /*0020*/  LDCU UR6, c[0x0][0x390] ;  /* 0x00007200ff0677ac */ /* 0x000e620008000800 */
[----:B------:R-:W0:Y:S02]  /*0030*/  S2R R9, SR_TID.X ;  /* 0x0000000000097919 */ /* 0x000e240000002100 */
[----:B0-----:R-:W-:-:S04]  /*0040*/  VIMNMX R0, PT, PT, R6, R9, !PT ;  /* 0x0000000906007248 */ /* 0x001fc80007fe0100 */
[----:B-1----:R-:W-:-:S13]  /*0050*/  ISETP.GE.AND P0, PT, R0, UR6, PT ;  /* 0x0000000600007c0c */ /* 0x002fda000bf06270 */
[----:B------:R-:W-:Y:S05]  /*0060*/  @P0 EXIT ;  /* 0x000000000000094d */ /* 0x000fea0003800000 */
[C---:B------:R-:W-:Y:S01]  /*0070*/  ISETP.NE.AND P0, PT, R6.reuse, R9, PT ;  /* 0x000000090600720c */ /* 0x040fe20003f05270 */
[----:B------:R-:W0:Y:S01]  /*0080*/  LDC.64 R2, c[0x0][0x380] ;  /* 0x0000e000ff027b82 */ /* 0x000e220000000a00 */
[----:B------:R-:W1:Y:S01]  /*0090*/  LDCU.64 UR4, c[0x0][0x358] ;  /* 0x00006b00ff0477ac */ /* 0x000e620008000a00 */
[----:B------:R-:W-:-:S10]  /*00a0*/  IMAD R0, R6, UR6, R9 ;  /* 0x0000000606007c24 */ /* 0x000fd4000f8e0209 */
[----:B------:R-:W2:Y:S01]  /*00b0*/  @!P0 LDC.64 R4, c[0x0][0x388] ;  /* 0x0000e200ff048b82 */ /* 0x000ea20000000a00 */
[----:B------:R-:W-:Y:S02]  /*00c0*/  @!P0 IMAD R7, R6, UR6, R6 ;  /* 0x0000000606078c24 */ /* 0x000fe4000f8e0206 */
[----:B0-----:R-:W-:-:S06]  /*00d0*/  IMAD.WIDE.U32 R2, R0, 0x4, R2 ;  /* 0x0000000400027825 */ /* 0x001fcc00078e0002 */
[----:B-1----:R0:W5:Y:S01]  /*00e0*/  LDG.E R2, desc[UR4][R2.64] ;  /* 0x0000000402027981 */ /* 0x002162000c1e1900 */
[----:B--2---:R-:W-:-:S05]  /*00f0*/  @!P0 IMAD.WIDE.U32 R4, R7, 0x4, R4 ;  /* 0x0000000407048825 */ /* 0x004fca00078e0004 */
[----:B------:R0:W-:Y:S01]  /*0100*/  @!P0 STG.E desc[UR4][R4.64], RZ ;  /* 0x000000ff04008986 */ /* 0x0001e2000c101904 */
[----:B------:R-:W-:Y:S05]  /*0110*/  @!P0 EXIT ;  /* 0x000000000000894d */ /* 0x000fea0003800000 */
[----:B------:R-:W-:Y:S02]  /*0120*/  ISETP.GE.U32.AND P0, PT, R6, R9, PT ;  /* 0x000000090600720c */ /* 0x000fe40003f06070 */
[----:B0----5:R-:W-:-:S11]  /*0130*/  MOV R4, R2 ;  /* 0x0000000200047202 */ /* 0x021fd60000000f00 */
[----:B------:R-:W-:Y:S05]  /*0140*/  @!P0 BRA `(.L_x_0) ;  /* 0x0000000000448947 */ /* 0x000fea0003800000 */
[----:B------:R-:W0:Y:S01]  /*0150*/  LDC.64 R2, c[0x0][0x388] ;  /* 0x0000e200ff027b82 */ /* 0x000e220000000a00 */
[----:B------:R-:W-:Y:S01]  /*0160*/  ISETP.GE.AND P0, PT, R4, 0x1, PT ;  /* 0x000000010400780c */ /* 0x000fe20003f06270 */
[----:B------:R-:W-:Y:S01]  /*0170*/  BSSY.RECONVERGENT B0, `(.L_x_1) ;  /* 0x000000c000007945 */ /* 0x000fe20003800200 */
[----:B------:R-:W-:Y:S02]  /*0180*/  HFMA2 R5, -RZ, RZ, 0, 0 ;  /* 0x00000000ff057431 */ /* 0x000fe400000001ff */
[----:B0-----:R-:W-:-:S09]  /*0190*/  IMAD.WIDE.U32 R2, R0, 0x4, R2 ;  /* 0x0000000400027825 */ /* 0x001fd200078e0002 */
[----:B------:R-:W-:Y:S05]  /*01a0*/  @!P0 BRA `(.L_x_2) ;  /* 0x0000000000208947 */ /* 0x000fea0003800000 */
[----:B------:R-:W-:-:S07]  /*01b0*/  IMAD.MOV.U32 R5, RZ, RZ, RZ ;  /* 0x000000ffff057224 */ /* 0x000fce00078e00ff */
.L_x_3:
[C---:B------:R-:W-:Y:S01]  /*01c0*/  IMAD.HI.U32 R0, R4.reuse, -0x33333333, RZ ;  /* 0xcccccccd04007827 */ /* 0x040fe200078e00ff */
[----:B------:R-:W-:-:S04]  /*01d0*/  ISETP.GT.U32.AND P0, PT, R4, 0x9, PT ;  /* 0x000000090400780c */ /* 0x000fc80003f04070 */
[----:B------:R-:W-:-:S05]  /*01e0*/  SHF.R.U32.HI R7, RZ, 0x3, R0 ;  /* 0x00000003ff077819 */ /* 0x000fca0000011600 */
[----:B------:R-:W-:Y:S02]  /*01f0*/  IMAD R0, R7, -0xa, R4 ;  /* 0xfffffff607007824 */ /* 0x000fe400078e0204 */
[----:B------:R-:W-:-:S03]  /*0200*/  IMAD.MOV.U32 R4, RZ, RZ, R7 ;  /* 0x000000ffff047224 */ /* 0x000fc600078e0007 */
[----:B------:R-:W-:Y:S01]  /*0210*/  IADD3 R5, PT, PT, R0, R5, RZ ;  /* 0x0000000500057210 */ /* 0x000fe20007ffe0ff */
[----:B------:R-:W-:Y:S06]  /*0220*/  @P0 BRA `(.L_x_3) ;  /* 0xfffffffc00e40947 */ /* 0x000fec000383ffff */
.L_x_2:
[----:B------:R-:W-:Y:S05]  /*0230*/  BSYNC.RECONVERGENT B0 ;  /* 0x0000000000007941 */ /* 0x000fea0003800200 */
.L_x_1:
[----:B------:R-:W-:Y:S01]  /*0240*/  STG.E desc[UR4][R2.64], R5 ;  /* 0x0000000502007986 */ /* 0x000fe2000c101904 */
[----:B------:R-:W-:Y:S05]  /*0250*/  EXIT ;  /* 0x000000000000794d */ /* 0x000fea0003800000 */
.L_x_0:
[----:B------:R-:W-:Y:S01]  /*0260*/  ISETP.GE.AND P0, PT, R4, 0x2, PT ;  /* 0x000000020400780c */ /* 0x000fe20003f06270 */
[----:B------:R-:W-:Y:S01]  /*0270*/  BSSY.RECONVERGENT B2, `(.L_x_4) ;  /* 0x0000064000027945 */ /* 0x000fe20003800200 */
[----:B------:R-:W-:-:S11]  /*0280*/  MOV R5, 0x1 ;  /* 0x0000000100057802 */ /* 0x000fd60000000f00 */
[----:B------:R-:W-:Y:S05]  /*0290*/  @!P0 BRA `(.L_x_5) ;  /* 0x0000000400848947 */ /* 0x000fea0003800000 */
[C---:B------:R-:W-:Y:S01]  /*02a0*/  IADD3 R2, PT, PT, R4.reuse, -0x2, RZ ;  /* 0xfffffffe04027810 */ /* 0x040fe20007ffe0ff */
[----:B------:R-:W-:Y:S01]  /*02b0*/  VIADD R3, R4, 0xffffffff ;  /* 0xffffffff04037836 */ /* 0x000fe20000000000 */
[----:B------:R-:W-:Y:S01]  /*02c0*/  BSSY.RECONVERGENT B1, `(.L_x_6) ;  /* 0x0000056000017945 */ /* 0x000fe20003800200 */
[----:B------:R-:W-:Y:S01]  /*02d0*/  HFMA2 R5, -RZ, RZ, 0, 5.9604644775390625e-08 ;  /* 0x00000001ff057431 */ /* 0x000fe200000001ff */
[----:B------:R-:W-:Y:S02]  /*02e0*/  ISETP.GE.U32.AND P0, PT, R2, 0x3, PT ;  /* 0x000000030200780c */ /* 0x000fe40003f06070 */
[----:B------:R-:W-:Y:S02]  /*02f0*/  MOV R4, 0x2 ;  /* 0x0000000200047802 */ /* 0x000fe40000000f00 */
[----:B------:R-:W-:-:S09]  /*0300*/  LOP3.LUT R2, R3, 0x3, RZ, 0xc0, !PT ;  /* 0x0000000303027812 */ /* 0x000fd200078ec0ff */
[----:B------:R-:W-:Y:S05]  /*0310*/  @!P0 BRA `(.L_x_7) ;  /* 0x0000000400408947 */ /* 0x000fea0003800000 */
[----:B------:R-:W-:Y:S01]  /*0320*/  LOP3.LUT R4, R3, 0xfffffffc, RZ, 0xc0, !PT ;  /* 0xfffffffc03047812 */ /* 0x000fe200078ec0ff */
[----:B------:R-:W-:Y:S01]  /*0330*/  BSSY.RECONVERGENT B0, `(.L_x_8) ;  /* 0x000004d000007945 */ /* 0x000fe20003800200 */
[----:B------:R-:W-:Y:S02]  /*0340*/  MOV R5, 0x1 ;  /* 0x0000000100057802 */ /* 0x000fe40000000f00 */
[----:B------:R-:W-:Y:S01]  /*0350*/  MOV R3, 0x5 ;  /* 0x0000000500037802 */ /* 0x000fe20000000f00 */
[----:B------:R-:W-:-:S05]  /*0360*/  IMAD.MOV R4, RZ, RZ, -R4 ;  /* 0x000000ffff047224 */ /* 0x000fca00078e0a04 */
[----:B------:R-:W-:-:S13]  /*0370*/  ISETP.GE.AND P0, PT, R4, RZ, PT ;  /* 0x000000ff0400720c */ /* 0x000fda0003f06270 */
[----:B------:R-:W-:Y:S05]  /*0380*/  @P0 BRA `(.L_x_9) ;  /* 0x0000000000f40947 */ /* 0x000fea0003800000 */
[----:B------:R-:W-:Y:S01]  /*0390*/  IMAD.MOV R6, RZ, RZ, -R4 ;  /* 0x000000ffff067224 */ /* 0x000fe200078e0a04 */
[----:B------:R-:W-:Y:S01]  /*03a0*/  BSSY.RECONVERGENT B3, `(.L_x_10) ;  /* 0x0000024000037945 */ /* 0x000fe20003800200 */
[----:B------:R-:W-:-:S03]  /*03b0*/  PLOP3.LUT P0, PT, PT, PT, PT, 0x80, 0x8 ;  /* 0x000000000008781c */ /* 0x000fc60003f0f070 */
[----:B------:R-:W-:-:S13]  /*03c0*/  ISETP.GT.AND P1, PT, R6, 0xc, PT ;  /* 0x0000000c0600780c */ /* 0x000fda0003f24270 */
[----:B------:R-:W-:Y:S05]  /*03d0*/  @!P1 BRA `(.L_x_11) ;  /* 0x0000000000809947 */ /* 0x000fea0003800000 */
[----:B------:R-:W-:-:S13]  /*03e0*/  PLOP3.LUT P0, PT, PT, PT, PT, 0x8, 0x80 ;  /* 0x000000000080781c */ /* 0x000fda0003f0e170 */
.L_x_12:
[C---:B------:R-:W-:Y:S02]  /*03f0*/  IADD3 R6, PT, PT, R3.reuse, -0x3, RZ ;  /* 0xfffffffd03067810 */ /* 0x040fe40007ffe0ff */
[C---:B------:R-:W-:Y:S02]  /*0400*/  IADD3 R8, PT, PT, R3.reuse, -0x1, RZ ;  /* 0xffffffff03087810 */ /* 0x040fe40007ffe0ff */
[----:B------:R-:W-:Y:S01]  /*0410*/  IADD3 R7, PT, PT, R3, 0x3, RZ ;  /* 0x0000000303077810 */ /* 0x000fe20007ffe0ff */
[----:B------:R-:W-:Y:S01]  /*0420*/  IMAD R5, R6, R5, RZ ;  /* 0x0000000506057224 */ /* 0x000fe200078e02ff */
[----:B------:R-:W-:-:S03]  /*0430*/  IADD3 R4, PT, PT, R4, 0x10, RZ ;  /* 0x0000001004047810 */ /* 0x000fc60007ffe0ff */
[----:B------:R-:W-:Y:S01]  /*0440*/  IMAD R5, R6, R5, R5 ;  /* 0x0000000506057224 */ /* 0x000fe200078e0205 */
[----:B------:R-:W-:Y:S01]  /*0450*/  ISETP.GE.AND P1, PT, R4, -0xc, PT ;  /* 0xfffffff40400780c */ /* 0x000fe20003f26270 */
[----:B------:R-:W-:Y:S02]  /*0460*/  VIADD R6, R3, 0x5 ;  /* 0x0000000503067836 */ /* 0x000fe40000000000 */
[----:B------:R-:W-:Y:S02]  /*0470*/  IMAD R8, R5, R8, RZ ;  /* 0x0000000805087224 */ /* 0x000fe400078e02ff */
[----:B------:R-:W-:Y:S02]  /*0480*/  VIADD R5, R3, 0x1 ;  /* 0x0000000103057836 */ /* 0x000fe40000000000 */
[----:B------:R-:W-:-:S04]  /*0490*/  IMAD R8, R8, R3, RZ ;  /* 0x0000000308087224 */ /* 0x000fc800078e02ff */
[----:B------:R-:W-:-:S04]  /*04a0*/  IMAD R8, R8, R5, RZ ;  /* 0x0000000508087224 */ /* 0x000fc800078e02ff */
[----:B------:R-:W-:Y:S01]  /*04b0*/  IMAD R8, R5, R8, R8 ;  /* 0x0000000805087224 */ /* 0x000fe200078e0208 */
[----:B------:R-:W-:-:S03]  /*04c0*/  IADD3 R5, PT, PT, R3, 0x4, RZ ;  /* 0x0000000403057810 */ /* 0x000fc60007ffe0ff */
[----:B------:R-:W-:Y:S01]  /*04d0*/  IMAD R8, R8, R7, RZ ;  /* 0x0000000708087224 */ /* 0x000fe200078e02ff */
[----:B------:R-:W-:-:S03]  /*04e0*/  IADD3 R7, PT, PT, R3, 0x7, RZ ;  /* 0x0000000703077810 */ /* 0x000fc60007ffe0ff */
[----:B------:R-:W-:Y:S02]  /*04f0*/  IMAD R5, R5, R8, RZ ;  /* 0x0000000805057224 */ /* 0x000fe400078e02ff */
[----:B------:R-:W-:Y:S02]  /*0500*/  VIADD R8, R3, 0x9 ;  /* 0x0000000903087836 */ /* 0x000fe40000000000 */
[----:B------:R-:W-:-:S04]  /*0510*/  IMAD R5, R5, R6, RZ ;  /* 0x0000000605057224 */ /* 0x000fc800078e02ff */
[----:B------:R-:W-:Y:S01]  /*0520*/  IMAD R6, R6, R5, R5 ;  /* 0x0000000506067224 */ /* 0x000fe200078e0205 */
[----:B------:R-:W-:-:S03]  /*0530*/  IADD3 R5, PT, PT, R3, 0x8, RZ ;  /* 0x0000000803057810 */ /* 0x000fc60007ffe0ff */
[----:B------:R-:W-:Y:S01]  /*0540*/  IMAD R6, R6, R7, RZ ;  /* 0x0000000706067224 */ /* 0x000fe200078e02ff */
[----:B------:R-:W-:-:S03]  /*0550*/  IADD3 R7, PT, PT, R3, 0xb, RZ ;  /* 0x0000000b03077810 */ /* 0x000fc60007ffe0ff */
[----:B------:R-:W-:-:S04]  /*0560*/  IMAD R5, R5, R6, RZ ;  /* 0x0000000605057224 */ /* 0x000fc800078e02ff */
[----:B------:R-:W-:-:S04]  /*0570*/  IMAD R5, R5, R8, RZ ;  /* 0x0000000805057224 */ /* 0x000fc800078e02ff */
[----:B------:R-:W-:Y:S02]  /*0580*/  IMAD R8, R8, R5, R5 ;  /* 0x0000000508087224 */ /* 0x000fe400078e0205 */
[C---:B------:R-:W-:Y:S01]  /*0590*/  VIADD R5, R3.reuse, 0xc ;  /* 0x0000000c03057836 */ /* 0x040fe20000000000 */
[----:B------:R-:W-:Y:S01]  /*05a0*/  IADD3 R3, PT, PT, R3, 0x10, RZ ;  /* 0x0000001003037810 */ /* 0x000fe20007ffe0ff */
[----:B------:R-:W-:-:S04]  /*05b0*/  IMAD R8, R8, R7, RZ ;  /* 0x0000000708087224 */ /* 0x000fc800078e02ff */
[----:B------:R-:W-:Y:S01]  /*05c0*/  IMAD R5, R5, R8, RZ ;  /* 0x0000000805057224 */ /* 0x000fe200078e02ff */
[----:B------:R-:W-:Y:S06]  /*05d0*/  @!P1 BRA `(.L_x_12) ;  /* 0xfffffffc00849947 */ /* 0x000fec000383ffff */
.L_x_11:
[----:B------:R-:W-:Y:S05]  /*05e0*/  BSYNC.RECONVERGENT B3 ;  /* 0x0000000000037941 */ /* 0x000fea0003800200 */
.L_x_10:
[----:B------:R-:W-:Y:S01]  /*05f0*/  IADD3 R6, PT, PT, -R4, RZ, RZ ;  /* 0x000000ff04067210 */ /* 0x000fe20007ffe1ff */
[----:B------:R-:W-:Y:S03]  /*0600*/  BSSY.RECONVERGENT B3, `(.L_x_13) ;  /* 0x0000013000037945 */ /* 0x000fe60003800200 */
[----:B------:R-:W-:-:S13]  /*0610*/  ISETP.GT.AND P1, PT, R6, 0x4, PT ;  /* 0x000000040600780c */ /* 0x000fda0003f24270 */
[----:B------:R-:W-:Y:S05]  /*0620*/  @!P1 BRA `(.L_x_14) ;  /* 0x0000000000409947 */ /* 0x000fea0003800000 */
[C---:B------:R-:W-:Y:S01]  /*0630*/  VIADD R6, R3.reuse, 0xfffffffd ;  /* 0xfffffffd03067836 */ /* 0x040fe20000000000 */
[C---:B------:R-:W-:Y:S01]  /*0640*/  IADD3 R8, PT, PT, R3.reuse, -0x1, RZ ;  /* 0xffffffff03087810 */ /* 0x040fe20007ffe0ff */
[----:B------:R-:W-:Y:S01]  /*0650*/  VIADD R7, R3, 0x3 ;  /* 0x0000000303077836 */ /* 0x000fe20000000000 */
[----:B------:R-:W-:Y:S01]  /*0660*/  PLOP3.LUT P0, PT, PT, PT, PT, 0x8, 0x80 ;  /* 0x000000000080781c */ /* 0x000fe20003f0e170 */
[----:B------:R-:W-:Y:S01]  /*0670*/  IMAD R5, R5, R6, RZ ;  /* 0x0000000605057224 */ /* 0x000fe200078e02ff */
[----:B------:R-:W-:-:S03]  /*0680*/  IADD3 R4, PT, PT, R4, 0x8, RZ ;  /* 0x0000000804047810 */ /* 0x000fc60007ffe0ff */
[----:B------:R-:W-:-:S04]  /*0690*/  IMAD R5, R6, R5, R5 ;  /* 0x0000000506057224 */ /* 0x000fc800078e0205 */
[----:B------:R-:W-:Y:S01]  /*06a0*/  IMAD R8, R5, R8, RZ ;  /* 0x0000000805087224 */ /* 0x000fe200078e02ff */
[----:B------:R-:W-:-:S03]  /*06b0*/  IADD3 R5, PT, PT, R3, 0x1, RZ ;  /* 0x0000000103057810 */ /* 0x000fc60007ffe0ff */
[----:B------:R-:W-:-:S04]  /*06c0*/  IMAD R8, R3, R8, RZ ;  /* 0x0000000803087224 */ /* 0x000fc800078e02ff */
[----:B------:R-:W-:-:S04]  /*06d0*/  IMAD R8, R8, R5, RZ ;  /* 0x0000000508087224 */ /* 0x000fc800078e02ff */
[----:B------:R-:W-:Y:S01]  /*06e0*/  IMAD R8, R5, R8, R8 ;  /* 0x0000000805087224 */ /* 0x000fe200078e0208 */
[C---:B------:R-:W-:Y:S01]  /*06f0*/  IADD3 R5, PT, PT, R3.reuse, 0x4, RZ ;  /* 0x0000000403057810 */ /* 0x040fe20007ffe0ff */
[----:B------:R-:W-:Y:S02]  /*0700*/  VIADD R3, R3, 0x8 ;  /* 0x0000000803037836 */ /* 0x000fe40000000000 */
[----:B------:R-:W-:-:S04]  /*0710*/  IMAD R8, R8, R7, RZ ;  /* 0x0000000708087224 */ /* 0x000fc800078e02ff */
[----:B------:R-:W-:-:S07]  /*0720*/  IMAD R5, R5, R8, RZ ;  /* 0x0000000805057224 */ /* 0x000fce00078e02ff */
.L_x_14:
[----:B------:R-:W-:Y:S05]  /*0730*/  BSYNC.RECONVERGENT B3 ;  /* 0x0000000000037941 */ /* 0x000fea0003800200 */
.L_x_13:
[----:B------:R-:W-:-:S13]  /*0740*/  ISETP.NE.OR P0, PT, R4, RZ, P0 ;  /* 0x000000ff0400720c */ /* 0x000fda0000705670 */
[----:B------:R-:W-:Y:S05]  /*0750*/  @!P0 BRA `(.L_x_15) ;  /* 0x0000000000288947 */ /* 0x000fea0003800000 */
.L_x_9:
[----:B------:R-:W-:Y:S01]  /*0760*/  IADD3 R4, PT, PT, R4, 0x4, RZ ;  /* 0x0000000404047810 */ /* 0x000fe20007ffe0ff */
[C---:B------:R-:W-:Y:S01]  /*0770*/  VIADD R8, R3.reuse, 0xffffffff ;  /* 0xffffffff03087836 */ /* 0x040fe20000000000 */
[----:B------:R-:W-:Y:S02]  /*0780*/  IADD3 R6, PT, PT, R3, -0x3, RZ ;  /* 0xfffffffd03067810 */ /* 0x000fe40007ffe0ff */
[----:B------:R-:W-:-:S03]  /*0790*/  ISETP.NE.AND P0, PT, R4, RZ, PT ;  /* 0x000000ff0400720c */ /* 0x000fc60003f05270 */
[----:B------:R-:W-:-:S04]  /*07a0*/  IMAD R5, R6, R5, RZ ;  /* 0x0000000506057224 */ /* 0x000fc800078e02ff */
[----:B------:R-:W-:-:S04]  /*07b0*/  IMAD R5, R6, R5, R5 ;  /* 0x0000000506057224 */ /* 0x000fc800078e0205 */
[----:B------:R-:W-:-:S04]  /*07c0*/  IMAD R8, R5, R8, RZ ;  /* 0x0000000805087224 */ /* 0x000fc800078e02ff */
[----:B------:R-:W-:Y:S01]  /*07d0*/  IMAD R5, R8, R3, RZ ;  /* 0x0000000308057224 */ /* 0x000fe200078e02ff */
[----:B------:R-:W-:Y:S01]  /*07e0*/  IADD3 R3, PT, PT, R3, 0x4, RZ ;  /* 0x0000000403037810 */ /* 0x000fe20007ffe0ff */
[----:B------:R-:W-:Y:S06]  /*07f0*/  @P0 BRA `(.L_x_9) ;  /* 0xfffffffc00d80947 */ /* 0x000fec000383ffff */
.L_x_15:
[----:B------:R-:W-:Y:S05]  /*0800*/  BSYNC.RECONVERGENT B0 ;  /* 0x0000000000007941 */ /* 0x000fea0003800200 */
.L_x_8:
[----:B------:R-:W-:-:S07]  /*0810*/  IADD3 R4, PT, PT, R3, -0x3, RZ ;  /* 0xfffffffd03047810 */ /* 0x000fce0007ffe0ff */
.L_x_7:
[----:B------:R-:W-:Y:S05]  /*0820*/  BSYNC.RECONVERGENT B1 ;  /* 0x0000000000017941 */ /* 0x000fea0003800200 */
.L_x_6:
[----:B------:R-:W-:-:S13]  /*0830*/  ISETP.NE.AND P0, PT, R2, RZ, PT ;  /* 0x000000ff0200720c */ /* 0x000fda0003f05270 */
[----:B------:R-:W-:Y:S05]  /*0840*/  @!P0 BRA `(.L_x_5) ;  /* 0x0000000000188947 */ /* 0x000fea0003800000 */
[----:B------:R-:W-:-:S07]  /*0850*/  IMAD.MOV R2, RZ, RZ, -R2 ;  /* 0x000000ffff027224 */ /* 0x000fce00078e0a02 */
.L_x_16:
[----:B------:R-:W-:Y:S01]  /*0860*/  IADD3 R2, PT, PT, R2, 0x1, RZ ;  /* 0x0000000102027810 */ /* 0x000fe20007ffe0ff */
[C---:B------:R-:W-:Y:S01]  /*0870*/  IMAD R5, R4.reuse, R5, RZ ;  /* 0x0000000504057224 */ /* 0x040fe200078e02ff */
[----:B------:R-:W-:Y:S02]  /*0880*/  IADD3 R4, PT, PT, R4, 0x1, RZ ;  /* 0x0000000104047810 */ /* 0x000fe40007ffe0ff */
[----:B------:R-:W-:-:S13]  /*0890*/  ISETP.NE.AND P0, PT, R2, RZ, PT ;  /* 0x000000ff0200720c */ /* 0x000fda0003f05270 */
[----:B------:R-:W-:Y:S05]  /*08a0*/  @P0 BRA `(.L_x_16) ;  /* 0xfffffffc00ec0947 */ /* 0x000fea000383ffff */
.L_x_5:
[----:B------:R-:W-:Y:S05]  /*08b0*/  BSYNC.RECONVERGENT B2 ;  /* 0x0000000000027941 */ /* 0x000fea0003800200 */
.L_x_4:
[----:B------:R-:W0:Y:S02]  /*08c0*/  LDC.64 R2, c[0x0][0x388] ;  /* 0x0000e200ff027b82 */ /* 0x000e240000000a00 */
[----:B0-----:R-:W-:-:S05]  /*08d0*/  IMAD.WIDE.U32 R2, R0, 0x4, R2 ;  /* 0x0000000400027825 */ /* 0x001fca00078e0002 */
[----:B------:R-:W-:Y:S01]  /*08e0*/  STG.E desc[UR4][R2.64], R5 ;  /* 0x0000000502007986 */ /* 0x000fe2000c101904 */
[----:B------:R-:W-:Y:S05]  /*08f0*/  EXIT ;  /* 0x000000000000794d */ /* 0x000fea0003800000 */
.L_x_17:
[----:B------:R-:W-:-:S00]  /*0900*/  BRA `(.L_x_17) ;  /* 0xfffffffc00fc7947 */ /* 0x000fc0000383ffff */
[----:B------:R-:W-:-:S00]  /*0910*/  NOP ;  /* 0x0000000000007918 */ /* 0x000fc00000000000 */
        /* <DEDUP_REMOVED lines=14> */
.L_x_18:


//--------------------- .nv.shared.reserved.0     --------------------------
	.section	.nv.shared.reserved.0,"aw",@nobits
	.weak		__nv_reservedSMEM_offset_0_alias
	.size		__nv_reservedSMEM_offset_0_alias, 0, 64
	.other		__nv_reservedSMEM_offset_0_alias,@"STO_CUDA_RESERVED_SHARED STV_DEFAULT"
__nv_reservedSMEM_offset_0_alias:
	.zero		0
	.zero		64


//--------------------- .nv.constant0._Z15transformMatrixPiS_i --------------------------
	.section	.nv.constant0._Z15transformMatrixPiS_i,"a",@progbits
	.sectionflags	@""
	.align	4
.nv.constant0._Z15transformMatrixPiS_i:
	.zero		916


//--------------------- SYMBOLS --------------------------

	.type		.nv.reservedSmem.offset0,@object
	.size		.nv.reservedSmem.offset0,0x4
